//
// Generated by NVIDIA NVVM Compiler
//
// Compiler Build ID: CL-36424714
// Cuda compilation tools, release 13.0, V13.0.88
// Based on NVVM 20.0.0
//

.version 9.0
.target sm_100
.address_size 64

	// .globl	_Z5gaussPPfS0_

.visible .entry _Z5gaussPPfS0_(
	.param .u64 .ptr .align 1 _Z5gaussPPfS0__param_0,
	.param .u64 .ptr .align 1 _Z5gaussPPfS0__param_1
)
{
	.reg .pred 	%p<8>;
	.reg .b32 	%r<14>;
	.reg .b32 	%f<30>;
	.reg .b64 	%rd<82>;

	ld.param.u64 	%rd9, [_Z5gaussPPfS0__param_0];
	ld.param.u64 	%rd10, [_Z5gaussPPfS0__param_1];
	cvta.to.global.u64 	%rd1, %rd10;
	mov.u32 	%r1, %tid.x;
	setp.gt.u32 	%p1, %r1, 9;
	@%p1 bra 	$L__BB0_10;
	mul.wide.u32 	%rd11, %r1, 8;
	add.s64 	%rd2, %rd1, %rd11;
	and.b32  	%r2, %r1, 3;
	add.s32 	%r3, %r1, 1;
	add.s32 	%r4, %r1, 2;
	add.s32 	%r5, %r1, 3;
	cvta.to.global.u64 	%rd3, %rd9;
	mul.wide.u32 	%rd15, %r1, 4;
	mov.u32 	%r11, %r1;
$L__BB0_2:
	setp.eq.s32 	%p2, %r2, 3;
	mul.wide.u32 	%rd12, %r11, 8;
	add.s64 	%rd4, %rd1, %rd12;
	ld.global.u64 	%rd13, [%rd4];
	cvta.to.global.u64 	%rd14, %rd13;
	add.s64 	%rd16, %rd14, %rd15;
	ld.global.f32 	%f1, [%rd16];
	ld.global.u64 	%rd17, [%rd2];
	cvta.to.global.u64 	%rd18, %rd17;
	add.s64 	%rd19, %rd18, %rd15;
	ld.global.f32 	%f2, [%rd19];
	div.rn.f32 	%f3, %f1, %f2;
	add.s64 	%rd5, %rd3, %rd12;
	mov.u32 	%r12, %r1;
	@%p2 bra 	$L__BB0_6;
	setp.eq.s32 	%p3, %r2, 2;
	mul.f32 	%f4, %f3, %f2;
	sub.f32 	%f5, %f1, %f4;
	ld.global.u64 	%rd20, [%rd5];
	cvta.to.global.u64 	%rd21, %rd20;
	add.s64 	%rd23, %rd21, %rd15;
	st.global.f32 	[%rd23], %f5;
	mov.u32 	%r12, %r3;
	@%p3 bra 	$L__BB0_6;
	setp.eq.s32 	%p4, %r2, 1;
	ld.global.u64 	%rd24, [%rd4];
	cvta.to.global.u64 	%rd25, %rd24;
	add.s64 	%rd27, %rd25, %rd15;
	ld.global.f32 	%f6, [%rd27+4];
	ld.global.u64 	%rd28, [%rd2];
	cvta.to.global.u64 	%rd29, %rd28;
	add.s64 	%rd30, %rd29, %rd15;
	ld.global.f32 	%f7, [%rd30+4];
	mul.f32 	%f8, %f3, %f7;
	sub.f32 	%f9, %f6, %f8;
	ld.global.u64 	%rd31, [%rd5];
	cvta.to.global.u64 	%rd32, %rd31;
	add.s64 	%rd33, %rd32, %rd15;
	st.global.f32 	[%rd33+4], %f9;
	mov.u32 	%r12, %r4;
	@%p4 bra 	$L__BB0_6;
	ld.global.u64 	%rd34, [%rd4];
	cvta.to.global.u64 	%rd35, %rd34;
	add.s64 	%rd37, %rd35, %rd15;
	ld.global.f32 	%f10, [%rd37+8];
	ld.global.u64 	%rd38, [%rd2];
	cvta.to.global.u64 	%rd39, %rd38;
	add.s64 	%rd40, %rd39, %rd15;
	ld.global.f32 	%f11, [%rd40+8];
	mul.f32 	%f12, %f3, %f11;
	sub.f32 	%f13, %f10, %f12;
	ld.global.u64 	%rd41, [%rd5];
	cvta.to.global.u64 	%rd42, %rd41;
	add.s64 	%rd43, %rd42, %rd15;
	st.global.f32 	[%rd43+8], %f13;
	mov.u32 	%r12, %r5;
$L__BB0_6:
	setp.gt.u32 	%p5, %r1, 7;
	@%p5 bra 	$L__BB0_9;
	mul.wide.u32 	%rd44, %r12, 4;
	add.s64 	%rd81, %rd44, 12;
$L__BB0_8:
	ld.global.u64 	%rd45, [%rd4];
	cvta.to.global.u64 	%rd46, %rd45;
	add.s64 	%rd47, %rd46, %rd81;
	ld.global.f32 	%f14, [%rd47+-12];
	ld.global.u64 	%rd48, [%rd2];
	cvta.to.global.u64 	%rd49, %rd48;
	add.s64 	%rd50, %rd49, %rd81;
	ld.global.f32 	%f15, [%rd50+-12];
	mul.f32 	%f16, %f3, %f15;
	sub.f32 	%f17, %f14, %f16;
	ld.global.u64 	%rd51, [%rd5];
	cvta.to.global.u64 	%rd52, %rd51;
	add.s64 	%rd53, %rd52, %rd81;
	st.global.f32 	[%rd53+-12], %f17;
	ld.global.u64 	%rd54, [%rd4];
	cvta.to.global.u64 	%rd55, %rd54;
	add.s64 	%rd56, %rd55, %rd81;
	ld.global.f32 	%f18, [%rd56+-8];
	ld.global.u64 	%rd57, [%rd2];
	cvta.to.global.u64 	%rd58, %rd57;
	add.s64 	%rd59, %rd58, %rd81;
	ld.global.f32 	%f19, [%rd59+-8];
	mul.f32 	%f20, %f3, %f19;
	sub.f32 	%f21, %f18, %f20;
	ld.global.u64 	%rd60, [%rd5];
	cvta.to.global.u64 	%rd61, %rd60;
	add.s64 	%rd62, %rd61, %rd81;
	st.global.f32 	[%rd62+-8], %f21;
	ld.global.u64 	%rd63, [%rd4];
	cvta.to.global.u64 	%rd64, %rd63;
	add.s64 	%rd65, %rd64, %rd81;
	ld.global.f32 	%f22, [%rd65+-4];
	ld.global.u64 	%rd66, [%rd2];
	cvta.to.global.u64 	%rd67, %rd66;
	add.s64 	%rd68, %rd67, %rd81;
	ld.global.f32 	%f23, [%rd68+-4];
	mul.f32 	%f24, %f3, %f23;
	sub.f32 	%f25, %f22, %f24;
	ld.global.u64 	%rd69, [%rd5];
	cvta.to.global.u64 	%rd70, %rd69;
	add.s64 	%rd71, %rd70, %rd81;
	st.global.f32 	[%rd71+-4], %f25;
	ld.global.u64 	%rd72, [%rd4];
	cvta.to.global.u64 	%rd73, %rd72;
	add.s64 	%rd74, %rd73, %rd81;
	ld.global.f32 	%f26, [%rd74];
	ld.global.u64 	%rd75, [%rd2];
	cvta.to.global.u64 	%rd76, %rd75;
	add.s64 	%rd77, %rd76, %rd81;
	ld.global.f32 	%f27, [%rd77];
	mul.f32 	%f28, %f3, %f27;
	sub.f32 	%f29, %f26, %f28;
	ld.global.u64 	%rd78, [%rd5];
	cvta.to.global.u64 	%rd79, %rd78;
	add.s64 	%rd80, %rd79, %rd81;
	st.global.f32 	[%rd80], %f29;
	add.s32 	%r12, %r12, 4;
	add.s64 	%rd81, %rd81, 16;
	setp.ne.s32 	%p6, %r12, 11;
	@%p6 bra 	$L__BB0_8;
$L__BB0_9:
	add.s32 	%r11, %r11, 1;
	setp.ne.s32 	%p7, %r11, 10;
	@%p7 bra 	$L__BB0_2;
$L__BB0_10:
	ret;

}


// ===== COMPILED SASS (sm_100) =====

	.target	sm_100

	.elftype	@"ET_EXEC"


//--------------------- .note.nv.tkinfo           --------------------------
	.section	.note.nv.tkinfo,"",@"SHT_NOTE"
	.sectionflags	@"SHF_NOTE_NV_TKINFO"
	.tkinfo
        /*0018*/ 	.word	0x00000002
        /*0030*/ 	.string	""
        /*0030*/ 	.string	"ptxas"
        /*0030*/ 	.string	"Cuda compilation tools, release 13.0, V13.0.88"
        /*0030*/ 	.string	"Build cuda_13.0.r13.0/compiler.36424714_0"
        /*0030*/ 	.string	"-arch sm_100 -m 64 "



//--------------------- .note.nv.cuinfo           --------------------------
	.section	.note.nv.cuinfo,"",@"SHT_NOTE"
	.sectionflags	@"SHF_NOTE_NV_CUINFO"
        /*0018*/ 	.short	0x0002
        /*001a*/ 	.short	0x0064
        /*001c*/ 	.short	0x0082
	.zero		2


//--------------------- .nv.info                  --------------------------
	.section	.nv.info,"",@"SHT_CUDA_INFO"
	.align	4


	//----- nvinfo : EIATTR_REGCOUNT
	.align		4
        /*0000*/ 	.byte	0x04, 0x2f
        /*0002*/ 	.short	(.L_1 - .L_0)
	.align		4
.L_0:
        /*0004*/ 	.word	index@(_Z5gaussPPfS0_)
        /*0008*/ 	.word	0x00000020


	//----- nvinfo : EIATTR_FRAME_SIZE
	.align		4
.L_1:
        /*000c*/ 	.byte	0x04, 0x11
        /*000e*/ 	.short	(.L_3 - .L_2)
	.align		4
.L_2:
        /*0010*/ 	.word	index@($__internal_0_$__cuda_sm3x_div_rn_noftz_f32_slowpath)
        /*0014*/ 	.word	0x00000000


	//----- nvinfo : EIATTR_FRAME_SIZE
	.align		4
.L_3:
        /*0018*/ 	.byte	0x04, 0x11
        /*001a*/ 	.short	(.L_5 - .L_4)
	.align		4
.L_4:
        /*001c*/ 	.word	index@(_Z5gaussPPfS0_)
        /*0020*/ 	.word	0x00000000


	//----- nvinfo : EIATTR_MIN_STACK_SIZE
	.align		4
.L_5:
        /*0024*/ 	.byte	0x04, 0x12
        /*0026*/ 	.short	(.L_7 - .L_6)
	.align		4
.L_6:
        /*0028*/ 	.word	index@(_Z5gaussPPfS0_)
        /*002c*/ 	.word	0x00000000
.L_7:


//--------------------- .nv.compat                --------------------------
	.section	.nv.compat,"",@"SHT_CUDA_COMPAT_INFO"
	.align	4
        /*0000*/ 	.byte	0x02, 0x09, 0x00, 0x00, 0x02, 0x02, 0x01, 0x00, 0x02, 0x05, 0x05, 0x00, 0x03, 0x07, 0x01, 0x01
        /*0010*/ 	.byte	0x02, 0x03, 0x00, 0x00, 0x02, 0x06, 0x01, 0x00, 0x04, 0x0b, 0x08, 0x00, 0x01, 0x00, 0x00, 0x00
        /*0020*/ 	.byte	0x00, 0x00, 0x00, 0x00


//--------------------- .nv.info._Z5gaussPPfS0_   --------------------------
	.section	.nv.info._Z5gaussPPfS0_,"",@"SHT_CUDA_INFO"
	.sectionflags	@""
	.align	4


	//----- nvinfo : EIATTR_CUDA_API_VERSION
	.align		4
        /*0000*/ 	.byte	0x04, 0x37
        /*0002*/ 	.short	(.L_9 - .L_8)
.L_8:
        /*0004*/ 	.word	0x00000082


	//----- nvinfo : EIATTR_KPARAM_INFO
	.align		4
.L_9:
        /*0008*/ 	.byte	0x04, 0x17
        /*000a*/ 	.short	(.L_11 - .L_10)
.L_10:
        /*000c*/ 	.word	0x00000000
        /*0010*/ 	.short	0x0001
        /*0012*/ 	.short	0x0008
        /*0014*/ 	.byte	0x00, 0xf5, 0x21, 0x00


	//----- nvinfo : EIATTR_KPARAM_INFO
	.align		4
.L_11:
        /*0018*/ 	.byte	0x04, 0x17
        /*001a*/ 	.short	(.L_13 - .L_12)
.L_12:
        /*001c*/ 	.word	0x00000000
        /*0020*/ 	.short	0x0000
        /*0022*/ 	.short	0x0000
        /*0024*/ 	.byte	0x00, 0xf5, 0x21, 0x00


	//----- nvinfo : EIATTR_SPARSE_MMA_MASK
	.align		4
.L_13:
        /*0028*/ 	.byte	0x03, 0x50
        /*002a*/ 	.short	0x0000


	//----- nvinfo : EIATTR_MAXREG_COUNT
	.align		4
        /*002c*/ 	.byte	0x03, 0x1b
        /*002e*/ 	.short	0x00ff


	//----- nvinfo : EIATTR_MERCURY_ISA_VERSION
	.align		4
        /*0030*/ 	.byte	0x03, 0x5f
        /*0032*/ 	.short	0x0101


	//----- nvinfo : EIATTR_VRC_CTA_INIT_COUNT
	.align		4
        /*0034*/ 	.byte	0x02, 0x4a
	.zero		1
	.zero		1


	//----- nvinfo : EIATTR_EXIT_INSTR_OFFSETS
	.align		4
        /*0038*/ 	.byte	0x04, 0x1c
        /*003a*/ 	.short	(.L_15 - .L_14)


	//   ....[0]....
.L_14:
        /*003c*/ 	.word	0x00000030


	//   ....[1]....
        /*0040*/ 	.word	0x000008a0


	//----- nvinfo : EIATTR_CRS_STACK_SIZE
	.align		4
.L_15:
        /*0044*/ 	.byte	0x04, 0x1e
        /*0046*/ 	.short	(.L_17 - .L_16)
.L_16:
        /*0048*/ 	.word	0x00000000


	//----- nvinfo : EIATTR_CBANK_PARAM_SIZE
	.align		4
.L_17:
        /*004c*/ 	.byte	0x03, 0x19
        /*004e*/ 	.short	0x0010


	//----- nvinfo : EIATTR_PARAM_CBANK
	.align		4
        /*0050*/ 	.byte	0x04, 0x0a
        /*0052*/ 	.short	(.L_19 - .L_18)
	.align		4
.L_18:
        /*0054*/ 	.word	index@(.nv.constant0._Z5gaussPPfS0_)
        /*0058*/ 	.short	0x0380
        /*005a*/ 	.short	0x0010


	//----- nvinfo : EIATTR_SW_WAR
	.align		4
.L_19:
        /*005c*/ 	.byte	0x04, 0x36
        /*005e*/ 	.short	(.L_21 - .L_20)
.L_20:
        /*0060*/ 	.word	0x00000008
.L_21:


//--------------------- .nv.callgraph             --------------------------
	.section	.nv.callgraph,"",@"SHT_CUDA_CALLGRAPH"
	.align	4
	.sectionentsize	8
	.align		4
        /*0000*/ 	.word	0x00000000
	.align		4
        /*0004*/ 	.word	0xffffffff
	.align		4
        /*0008*/ 	.word	0x00000000
	.align		4
        /*000c*/ 	.word	0xfffffffe
	.align		4
        /*0010*/ 	.word	0x00000000
	.align		4
        /*0014*/ 	.word	0xfffffffd
	.align		4
        /*0018*/ 	.word	0x00000000
	.align		4
        /*001c*/ 	.word	0xfffffffc


//--------------------- .text._Z5gaussPPfS0_      --------------------------
	.section	.text._Z5gaussPPfS0_,"ax",@progbits
	.align	128
        .global         _Z5gaussPPfS0_
        .type           _Z5gaussPPfS0_,@function
        .size           _Z5gaussPPfS0_,(.L_x_20 - _Z5gaussPPfS0_)
        .other          _Z5gaussPPfS0_,@"STO_CUDA_ENTRY STV_DEFAULT"
_Z5gaussPPfS0_:
.text._Z5gaussPPfS0_:
[----:B------:R-:W-:Y:S01]  /*0000*/  LDC R1, c[0x0][0x37c] ;  /* 0x0000df00ff017b82 */ /* 0x000fe20000000800 */
[----:B------:R-:W0:Y:S02]  /*0010*/  S2R R0, SR_TID.X ;  /* 0x0000000000007919 */ /* 0x000e240000002100 */
[----:B0-----:R-:W-:-:S13]  /*0020*/  ISETP.GT.U32.AND P0, PT, R0, 0x9, PT ;  /* 0x000000090000780c */ /* 0x001fda0003f04070 */
[----:B------:R-:W-:Y:S05]  /*0030*/  @P0 EXIT ;  /* 0x000000000000094d */ /* 0x000fea0003800000 */
[----:B------:R-:W0:Y:S01]  /*0040*/  LDC.64 R10, c[0x0][0x388] ;  /* 0x0000e200ff0a7b82 */ /* 0x000e220000000a00 */
[C---:B------:R-:W-:Y:S01]  /*0050*/  LOP3.LUT R2, R0.reuse, 0x3, RZ, 0xc0, !PT ;  /* 0x0000000300027812 */ /* 0x040fe200078ec0ff */
[C---:B------:R-:W-:Y:S01]  /*0060*/  VIADD R3, R0.reuse, 0x1 ;  /* 0x0000000100037836 */ /* 0x040fe20000000000 */
[----:B------:R-:W1:Y:S01]  /*0070*/  LDCU.64 UR4, c[0x0][0x358] ;  /* 0x00006b00ff0477ac */ /* 0x000e620008000a00 */
[C---:B------:R-:W-:Y:S02]  /*0080*/  VIADD R4, R0.reuse, 0x2 ;  /* 0x0000000200047836 */ /* 0x040fe40000000000 */
[C---:B------:R-:W-:Y:S02]  /*0090*/  VIADD R5, R0.reuse, 0x3 ;  /* 0x0000000300057836 */ /* 0x040fe40000000000 */
[----:B------:R-:W-:Y:S02]  /*00a0*/  IMAD.MOV.U32 R6, RZ, RZ, R0 ;  /* 0x000000ffff067224 */ /* 0x000fe400078e0000 */
[----:B01----:R-:W-:-:S07]  /*00b0*/  IMAD.WIDE.U32 R10, R0, 0x8, R10 ;  /* 0x00000008000a7825 */ /* 0x003fce00078e000a */
.L_x_7:
[----:B0-----:R-:W0:Y:S01]  /*00c0*/  LDC.64 R12, c[0x0][0x388] ;  /* 0x0000e200ff0c7b82 */ /* 0x001e220000000a00 */
[----:B-12---:R-:W2:Y:S01]  /*00d0*/  LDG.E.64 R8, desc[UR4][R10.64] ;  /* 0x000000040a087981 */ /* 0x006ea2000c1e1b00 */
[----:B0-----:R-:W-:-:S05]  /*00e0*/  IMAD.WIDE.U32 R12, R6, 0x8, R12 ;  /* 0x00000008060c7825 */ /* 0x001fca00078e000c */
[----:B---3--:R-:W3:Y:S01]  /*00f0*/  LDG.E.64 R14, desc[UR4][R12.64] ;  /* 0x000000040c0e7981 */ /* 0x008ee2000c1e1b00 */
[----:B--2---:R-:W-:-:S05]  /*0100*/  IMAD.WIDE.U32 R18, R0, 0x4, R8 ;  /* 0x0000000400127825 */ /* 0x004fca00078e0008 */
[----:B------:R-:W2:Y:S01]  /*0110*/  LDG.E R9, desc[UR4][R18.64] ;  /* 0x0000000412097981 */ /* 0x000ea2000c1e1900 */
[----:B---3--:R-:W-:-:S05]  /*0120*/  IMAD.WIDE.U32 R16, R0, 0x4, R14 ;  /* 0x0000000400107825 */ /* 0x008fca00078e000e */
[----:B------:R-:W3:Y:S01]  /*0130*/  LDG.E R8, desc[UR4][R16.64] ;  /* 0x0000000410087981 */ /* 0x000ee2000c1e1900 */
[----:B------:R-:W-:Y:S01]  /*0140*/  BSSY.RECONVERGENT B0, `(.L_x_0) ;  /* 0x000000f000007945 */ /* 0x000fe20003800200 */
[----:B------:R-:W-:Y:S01]  /*0150*/  ISETP.NE.AND P2, PT, R2, 0x3, PT ;  /* 0x000000030200780c */ /* 0x000fe20003f45270 */
[----:B--2---:R-:W0:Y:S02]  /*0160*/  MUFU.RCP R14, R9 ;  /* 0x00000009000e7308 */ /* 0x004e240000001000 */
[----:B0-----:R-:W-:-:S04]  /*0170*/  FFMA R7, -R9, R14, 1 ;  /* 0x3f80000009077423 */ /* 0x001fc8000000010e */
[----:B------:R-:W-:Y:S01]  /*0180*/  FFMA R7, R14, R7, R14 ;  /* 0x000000070e077223 */ /* 0x000fe2000000000e */
[----:B------:R-:W-:Y:S01]  /*0190*/  IMAD.MOV.U32 R14, RZ, RZ, R6 ;  /* 0x000000ffff0e7224 */ /* 0x000fe200078e0006 */
[----:B------:R-:W-:-:S04]  /*01a0*/  IADD3 R6, PT, PT, R6, 0x1, RZ ;  /* 0x0000000106067810 */ /* 0x000fc80007ffe0ff */
[----:B------:R-:W-:Y:S01]  /*01b0*/  ISETP.NE.AND P3, PT, R6, 0xa, PT ;  /* 0x0000000a0600780c */ /* 0x000fe20003f65270 */
[----:B---3--:R-:W0:Y:S01]  /*01c0*/  FCHK P0, R8, R9 ;  /* 0x0000000908007302 */ /* 0x008e220000000000 */
[----:B------:R-:W-:-:S04]  /*01d0*/  FFMA R20, R8, R7, RZ ;  /* 0x0000000708147223 */ /* 0x000fc800000000ff */
[----:B------:R-:W-:-:S04]  /*01e0*/  FFMA R15, -R9, R20, R8 ;  /* 0x00000014090f7223 */ /* 0x000fc80000000108 */
[----:B------:R-:W-:Y:S01]  /*01f0*/  FFMA R7, R7, R15, R20 ;  /* 0x0000000f07077223 */ /* 0x000fe20000000014 */
[----:B0-----:R-:W-:Y:S06]  /*0200*/  @!P0 BRA `(.L_x_1) ;  /* 0x0000000000088947 */ /* 0x001fec0003800000 */
[----:B------:R-:W-:-:S07]  /*0210*/  MOV R16, 0x230 ;  /* 0x0000023000107802 */ /* 0x000fce0000000f00 */
[----:B------:R-:W-:Y:S05]  /*0220*/  CALL.REL.NOINC `($__internal_0_$__cuda_sm3x_div_rn_noftz_f32_slowpath) ;  /* 0x0000000400a07944 */ /* 0x000fea0003c00000 */
.L_x_1:
[----:B------:R-:W-:Y:S05]  /*0230*/  BSYNC.RECONVERGENT B0 ;  /* 0x0000000000007941 */ /* 0x000fea0003800200 */
.L_x_0:
[----:B------:R-:W0:Y:S01]  /*0240*/  LDC.64 R16, c[0x0][0x380] ;  /* 0x0000e000ff107b82 */ /* 0x000e220000000a00 */
[----:B------:R-:W-:Y:S01]  /*0250*/  BSSY.RECONVERGENT B0, `(.L_x_2) ;  /* 0x0000023000007945 */ /* 0x000fe20003800200 */
[----:B------:R-:W-:Y:S02]  /*0260*/  IMAD.MOV.U32 R24, RZ, RZ, R0 ;  /* 0x000000ffff187224 */ /* 0x000fe400078e0000 */
[----:B0-----:R-:W-:Y:S01]  /*0270*/  IMAD.WIDE.U32 R14, R14, 0x8, R16 ;  /* 0x000000080e0e7825 */ /* 0x001fe200078e0010 */
[----:B------:R-:W-:Y:S06]  /*0280*/  @!P2 BRA `(.L_x_3) ;  /* 0x00000000007ca947 */ /* 0x000fec0003800000 */
[----:B------:R-:W2:Y:S01]  /*0290*/  LDG.E.64 R16, desc[UR4][R14.64] ;  /* 0x000000040e107981 */ /* 0x000ea2000c1e1b00 */
[----:B------:R-:W-:Y:S01]  /*02a0*/  FFMA R9, R9, -R7, R8 ;  /* 0x8000000709097223 */ /* 0x000fe20000000008 */
[----:B------:R-:W-:Y:S01]  /*02b0*/  ISETP.NE.AND P0, PT, R2, 0x2, PT ;  /* 0x000000020200780c */ /* 0x000fe20003f05270 */
[----:B------:R-:W-:Y:S02]  /*02c0*/  IMAD.MOV.U32 R24, RZ, RZ, R3 ;  /* 0x000000ffff187224 */ /* 0x000fe400078e0003 */
[----:B--2---:R-:W-:-:S05]  /*02d0*/  IMAD.WIDE.U32 R16, R0, 0x4, R16 ;  /* 0x0000000400107825 */ /* 0x004fca00078e0010 */
[----:B------:R0:W-:Y:S05]  /*02e0*/  STG.E desc[UR4][R16.64], R9 ;  /* 0x0000000910007986 */ /* 0x0001ea000c101904 */
[----:B------:R-:W-:Y:S05]  /*02f0*/  @!P0 BRA `(.L_x_3) ;  /* 0x0000000000608947 */ /* 0x000fea0003800000 */
[----:B0-----:R-:W2:Y:S04]  /*0300*/  LDG.E.64 R8, desc[UR4][R12.64] ;  /* 0x000000040c087981 */ /* 0x001ea8000c1e1b00 */
[----:B------:R-:W3:Y:S01]  /*0310*/  LDG.E.64 R18, desc[UR4][R10.64] ;  /* 0x000000040a127981 */ /* 0x000ee2000c1e1b00 */
[----:B--2---:R-:W-:-:S03]  /*0320*/  IMAD.WIDE.U32 R16, R0, 0x4, R8 ;  /* 0x0000000400107825 */ /* 0x004fc600078e0008 */
[----:B------:R-:W2:Y:S01]  /*0330*/  LDG.E.64 R8, desc[UR4][R14.64] ;  /* 0x000000040e087981 */ /* 0x000ea2000c1e1b00 */
[----:B---3--:R-:W-:-:S03]  /*0340*/  IMAD.WIDE.U32 R18, R0, 0x4, R18 ;  /* 0x0000000400127825 */ /* 0x008fc600078e0012 */
[----:B------:R-:W3:Y:S04]  /*0350*/  LDG.E R16, desc[UR4][R16.64+0x4] ;  /* 0x0000040410107981 */ /* 0x000ee8000c1e1900 */
[----:B------:R-:W3:Y:S01]  /*0360*/  LDG.E R19, desc[UR4][R18.64+0x4] ;  /* 0x0000040412137981 */ /* 0x000ee2000c1e1900 */
[----:B------:R-:W-:Y:S01]  /*0370*/  ISETP.NE.AND P0, PT, R2, 0x1, PT ;  /* 0x000000010200780c */ /* 0x000fe20003f05270 */
[----:B------:R-:W-:Y:S02]  /*0380*/  IMAD.MOV.U32 R24, RZ, RZ, R4 ;  /* 0x000000ffff187224 */ /* 0x000fe400078e0004 */
[----:B--2---:R-:W-:-:S04]  /*0390*/  IMAD.WIDE.U32 R8, R0, 0x4, R8 ;  /* 0x0000000400087825 */ /* 0x004fc800078e0008 */
[----:B---3--:R-:W-:-:S05]  /*03a0*/  FFMA R21, R19, -R7, R16 ;  /* 0x8000000713157223 */ /* 0x008fca0000000010 */
[----:B------:R1:W-:Y:S01]  /*03b0*/  STG.E desc[UR4][R8.64+0x4], R21 ;  /* 0x0000041508007986 */ /* 0x0003e2000c101904 */
[----:B------:R-:W-:Y:S05]  /*03c0*/  @!P0 BRA `(.L_x_3) ;  /* 0x00000000002c8947 */ /* 0x000fea0003800000 */
[----:B-1----:R-:W2:Y:S04]  /*03d0*/  LDG.E.64 R8, desc[UR4][R12.64] ;  /* 0x000000040c087981 */ /* 0x002ea8000c1e1b00 */
[----:B------:R-:W3:Y:S01]  /*03e0*/  LDG.E.64 R18, desc[UR4][R10.64] ;  /* 0x000000040a127981 */ /* 0x000ee2000c1e1b00 */
[----:B--2---:R-:W-:-:S03]  /*03f0*/  IMAD.WIDE.U32 R16, R0, 0x4, R8 ;  /* 0x0000000400107825 */ /* 0x004fc600078e0008 */
[----:B------:R-:W2:Y:S01]  /*0400*/  LDG.E.64 R8, desc[UR4][R14.64] ;  /* 0x000000040e087981 */ /* 0x000ea2000c1e1b00 */
[----:B---3--:R-:W-:-:S03]  /*0410*/  IMAD.WIDE.U32 R18, R0, 0x4, R18 ;  /* 0x0000000400127825 */ /* 0x008fc600078e0012 */
[----:B------:R-:W3:Y:S04]  /*0420*/  LDG.E R16, desc[UR4][R16.64+0x8] ;  /* 0x0000080410107981 */ /* 0x000ee8000c1e1900 */
[----:B------:R-:W3:Y:S01]  /*0430*/  LDG.E R19, desc[UR4][R18.64+0x8] ;  /* 0x0000080412137981 */ /* 0x000ee2000c1e1900 */
[----:B------:R-:W-:Y:S02]  /*0440*/  IMAD.MOV.U32 R24, RZ, RZ, R5 ;  /* 0x000000ffff187224 */ /* 0x000fe400078e0005 */
[----:B--2---:R-:W-:-:S04]  /*0450*/  IMAD.WIDE.U32 R8, R0, 0x4, R8 ;  /* 0x0000000400087825 */ /* 0x004fc800078e0008 */
[----:B---3--:R-:W-:-:S05]  /*0460*/  FFMA R21, R19, -R7, R16 ;  /* 0x8000000713157223 */ /* 0x008fca0000000010 */
[----:B------:R2:W-:Y:S02]  /*0470*/  STG.E desc[UR4][R8.64+0x8], R21 ;  /* 0x0000081508007986 */ /* 0x0005e4000c101904 */
.L_x_3:
[----:B------:R-:W-:Y:S05]  /*0480*/  BSYNC.RECONVERGENT B0 ;  /* 0x0000000000007941 */ /* 0x000fea0003800200 */
.L_x_2:
[----:B------:R-:W-:Y:S01]  /*0490*/  ISETP.GT.U32.AND P0, PT, R0, 0x7, PT ;  /* 0x000000070000780c */ /* 0x000fe20003f04070 */
[----:B------:R-:W-:-:S12]  /*04a0*/  BSSY.RECONVERGENT B0, `(.L_x_4) ;  /* 0x000003e000007945 */ /* 0x000fd80003800200 */
[----:B------:R-:W-:Y:S05]  /*04b0*/  @P0 BRA `(.L_x_5) ;  /* 0x0000000000f00947 */ /* 0x000fea0003800000 */
[----:B-12---:R-:W-:Y:S02]  /*04c0*/  HFMA2 R8, -RZ, RZ, 0, 7.152557373046875e-07 ;  /* 0x0000000cff087431 */ /* 0x006fe400000001ff */
[----:B0-----:R-:W-:-:S03]  /*04d0*/  IMAD.MOV.U32 R9, RZ, RZ, 0x0 ;  /* 0x00000000ff097424 */ /* 0x001fc600078e00ff */
[----:B------:R-:W-:-:S07]  /*04e0*/  IMAD.WIDE.U32 R8, R24, 0x4, R8 ;  /* 0x0000000418087825 */ /* 0x000fce00078e0008 */
.L_x_6:
[----:B---3--:R-:W2:Y:S04]  /*04f0*/  LDG.E.64 R16, desc[UR4][R10.64] ;  /* 0x000000040a107981 */ /* 0x008ea8000c1e1b00 */
[----:B------:R-:W3:Y:S04]  /*0500*/  LDG.E.64 R18, desc[UR4][R12.64] ;  /* 0x000000040c127981 */ /* 0x000ee8000c1e1b00 */
[----:B------:R-:W4:Y:S01]  /*0510*/  LDG.E.64 R20, desc[UR4][R14.64] ;  /* 0x000000040e147981 */ /* 0x000f22000c1e1b00 */
[-C--:B--2---:R-:W-:Y:S02]  /*0520*/  IADD3 R16, P1, PT, R16, R8.reuse, RZ ;  /* 0x0000000810107210 */ /* 0x084fe40007f3e0ff */
[----:B---3--:R-:W-:-:S03]  /*0530*/  IADD3 R18, P0, PT, R18, R8, RZ ;  /* 0x0000000812127210 */ /* 0x008fc60007f1e0ff */
[--C-:B------:R-:W-:Y:S02]  /*0540*/  IMAD.X R17, R17, 0x1, R9.reuse, P1 ;  /* 0x0000000111117824 */ /* 0x100fe400008e0609 */
[----:B------:R-:W-:-:S04]  /*0550*/  IMAD.X R19, R19, 0x1, R9, P0 ;  /* 0x0000000113137824 */ /* 0x000fc800000e0609 */
[----:B------:R-:W2:Y:S04]  /*0560*/  LDG.E R17, desc[UR4][R16.64+-0xc] ;  /* 0xfffff40410117981 */ /* 0x000ea8000c1e1900 */
[----:B------:R-:W2:Y:S01]  /*0570*/  LDG.E R18, desc[UR4][R18.64+-0xc] ;  /* 0xfffff40412127981 */ /* 0x000ea2000c1e1900 */
[----:B----4-:R-:W-:-:S05]  /*0580*/  IADD3 R26, P0, PT, R20, R8, RZ ;  /* 0x00000008141a7210 */ /* 0x010fca0007f1e0ff */
[----:B------:R-:W-:Y:S02]  /*0590*/  IMAD.X R27, R21, 0x1, R9, P0 ;  /* 0x00000001151b7824 */ /* 0x000fe400000e0609 */
[----:B--2---:R-:W-:-:S05]  /*05a0*/  FFMA R25, R17, -R7, R18 ;  /* 0x8000000711197223 */ /* 0x004fca0000000012 */
[----:B------:R0:W-:Y:S04]  /*05b0*/  STG.E desc[UR4][R26.64+-0xc], R25 ;  /* 0xfffff4191a007986 */ /* 0x0001e8000c101904 */
[----:B------:R-:W2:Y:S04]  /*05c0*/  LDG.E.64 R20, desc[UR4][R10.64] ;  /* 0x000000040a147981 */ /* 0x000ea8000c1e1b00 */
[----:B------:R-:W3:Y:S04]  /*05d0*/  LDG.E.64 R22, desc[UR4][R12.64] ;  /* 0x000000040c167981 */ /* 0x000ee8000c1e1b00 */
[----:B------:R-:W4:Y:S01]  /*05e0*/  LDG.E.64 R16, desc[UR4][R14.64] ;  /* 0x000000040e107981 */ /* 0x000f22000c1e1b00 */
[----:B--2---:R-:W-:-:S02]  /*05f0*/  IADD3 R20, P1, PT, R20, R8, RZ ;  /* 0x0000000814147210 */ /* 0x004fc40007f3e0ff */
[----:B---3--:R-:W-:-:S03]  /*0600*/  IADD3 R22, P0, PT, R22, R8, RZ ;  /* 0x0000000816167210 */ /* 0x008fc60007f1e0ff */
[----:B------:R-:W-:Y:S01]  /*0610*/  IMAD.X R21, R21, 0x1, R9, P1 ;  /* 0x0000000115157824 */ /* 0x000fe200008e0609 */
[----:B------:R-:W-:-:S05]  /*0620*/  IADD3.X R23, PT, PT, R23, R9, RZ, P0, !PT ;  /* 0x0000000917177210 */ /* 0x000fca00007fe4ff */
[----:B------:R-:W0:Y:S04]  /*0630*/  LDG.E R21, desc[UR4][R20.64+-0x8] ;  /* 0xfffff80414157981 */ /* 0x000e28000c1e1900 */
[----:B------:R-:W0:Y:S01]  /*0640*/  LDG.E R22, desc[UR4][R22.64+-0x8] ;  /* 0xfffff80416167981 */ /* 0x000e22000c1e1900 */
[----:B----4-:R-:W-:-:S05]  /*0650*/  IADD3 R28, P0, PT, R16, R8, RZ ;  /* 0x00000008101c7210 */ /* 0x010fca0007f1e0ff */
[----:B------:R-:W-:Y:S02]  /*0660*/  IMAD.X R29, R17, 0x1, R9, P0 ;  /* 0x00000001111d7824 */ /* 0x000fe400000e0609 */
[----:B0-----:R-:W-:-:S05]  /*0670*/  FFMA R25, R21, -R7, R22 ;  /* 0x8000000715197223 */ /* 0x001fca0000000016 */
[----:B------:R0:W-:Y:S04]  /*0680*/  STG.E desc[UR4][R28.64+-0x8], R25 ;  /* 0xfffff8191c007986 */ /* 0x0001e8000c101904 */
[----:B------:R-:W2:Y:S04]  /*0690*/  LDG.E.64 R18, desc[UR4][R10.64] ;  /* 0x000000040a127981 */ /* 0x000ea8000c1e1b00 */
[----:B------:R-:W3:Y:S04]  /*06a0*/  LDG.E.64 R16, desc[UR4][R12.64] ;  /* 0x000000040c107981 */ /* 0x000ee8000c1e1b00 */
[----:B------:R-:W4:Y:S01]  /*06b0*/  LDG.E.64 R20, desc[UR4][R14.64] ;  /* 0x000000040e147981 */ /* 0x000f22000c1e1b00 */
[----:B--2---:R-:W-:-:S02]  /*06c0*/  IADD3 R18, P1, PT, R18, R8, RZ ;  /* 0x0000000812127210 */ /* 0x004fc40007f3e0ff */
[----:B---3--:R-:W-:-:S03]  /*06d0*/  IADD3 R16, P0, PT, R16, R8, RZ ;  /* 0x0000000810107210 */ /* 0x008fc60007f1e0ff */
[--C-:B------:R-:W-:Y:S02]  /*06e0*/  IMAD.X R19, R19, 0x1, R9.reuse, P1 ;  /* 0x0000000113137824 */ /* 0x100fe400008e0609 */
[----:B------:R-:W-:-:S04]  /*06f0*/  IMAD.X R17, R17, 0x1, R9, P0 ;  /* 0x0000000111117824 */ /* 0x000fc800000e0609 */
[----:B------:R-:W0:Y:S04]  /*0700*/  LDG.E R19, desc[UR4][R18.64+-0x4] ;  /* 0xfffffc0412137981 */ /* 0x000e28000c1e1900 */
[----:B------:R-:W0:Y:S01]  /*0710*/  LDG.E R16, desc[UR4][R16.64+-0x4] ;  /* 0xfffffc0410107981 */ /* 0x000e22000c1e1900 */
[----:B----4-:R-:W-:-:S04]  /*0720*/  IADD3 R26, P0, PT, R20, R8, RZ ;  /* 0x00000008141a7210 */ /* 0x010fc80007f1e0ff */
[----:B------:R-:W-:Y:S01]  /*0730*/  IADD3.X R27, PT, PT, R21, R9, RZ, P0, !PT ;  /* 0x00000009151b7210 */ /* 0x000fe200007fe4ff */
[----:B0-----:R-:W-:-:S05]  /*0740*/  FFMA R25, R19, -R7, R16 ;  /* 0x8000000713197223 */ /* 0x001fca0000000010 */
[----:B------:R3:W-:Y:S04]  /*0750*/  STG.E desc[UR4][R26.64+-0x4], R25 ;  /* 0xfffffc191a007986 */ /* 0x0007e8000c101904 */
[----:B------:R-:W2:Y:S04]  /*0760*/  LDG.E.64 R22, desc[UR4][R10.64] ;  /* 0x000000040a167981 */ /* 0x000ea8000c1e1b00 */
[----:B------:R-:W4:Y:S04]  /*0770*/  LDG.E.64 R20, desc[UR4][R12.64] ;  /* 0x000000040c147981 */ /* 0x000f28000c1e1b00 */
[----:B------:R-:W5:Y:S01]  /*0780*/  LDG.E.64 R16, desc[UR4][R14.64] ;  /* 0x000000040e107981 */ /* 0x000f62000c1e1b00 */
[----:B--2---:R-:W-:-:S02]  /*0790*/  IADD3 R22, P1, PT, R22, R8, RZ ;  /* 0x0000000816167210 */ /* 0x004fc40007f3e0ff */
[----:B----4-:R-:W-:-:S03]  /*07a0*/  IADD3 R20, P0, PT, R20, R8, RZ ;  /* 0x0000000814147210 */ /* 0x010fc60007f1e0ff */
[--C-:B------:R-:W-:Y:S02]  /*07b0*/  IMAD.X R23, R23, 0x1, R9.reuse, P1 ;  /* 0x0000000117177824 */ /* 0x100fe400008e0609 */
[----:B------:R-:W-:-:S04]  /*07c0*/  IMAD.X R21, R21, 0x1, R9, P0 ;  /* 0x0000000115157824 */ /* 0x000fc800000e0609 */
[----:B------:R-:W2:Y:S04]  /*07d0*/  LDG.E R23, desc[UR4][R22.64] ;  /* 0x0000000416177981 */ /* 0x000ea8000c1e1900 */
[----:B------:R-:W2:Y:S01]  /*07e0*/  LDG.E R20, desc[UR4][R20.64] ;  /* 0x0000000414147981 */ /* 0x000ea2000c1e1900 */
[----:B-----5:R-:W-:-:S05]  /*07f0*/  IADD3 R16, P0, PT, R16, R8, RZ ;  /* 0x0000000810107210 */ /* 0x020fca0007f1e0ff */
[----:B------:R-:W-:Y:S02]  /*0800*/  IMAD.X R17, R17, 0x1, R9, P0 ;  /* 0x0000000111117824 */ /* 0x000fe400000e0609 */
[----:B------:R-:W-:-:S05]  /*0810*/  VIADD R24, R24, 0x4 ;  /* 0x0000000418187836 */ /* 0x000fca0000000000 */
[----:B------:R-:W-:Y:S02]  /*0820*/  ISETP.NE.AND P0, PT, R24, 0xb, PT ;  /* 0x0000000b1800780c */ /* 0x000fe40003f05270 */
[----:B------:R-:W-:-:S04]  /*0830*/  IADD3 R8, P1, PT, R8, 0x10, RZ ;  /* 0x0000001008087810 */ /* 0x000fc80007f3e0ff */
[----:B------:R-:W-:Y:S01]  /*0840*/  IADD3.X R9, PT, PT, RZ, R9, RZ, P1, !PT ;  /* 0x00000009ff097210 */ /* 0x000fe20000ffe4ff */
[----:B--2---:R-:W-:-:S05]  /*0850*/  FFMA R19, R23, -R7, R20 ;  /* 0x8000000717137223 */ /* 0x004fca0000000014 */
[----:B------:R3:W-:Y:S01]  /*0860*/  STG.E desc[UR4][R16.64], R19 ;  /* 0x0000001310007986 */ /* 0x0007e2000c101904 */
[----:B------:R-:W-:Y:S05]  /*0870*/  @P0 BRA `(.L_x_6) ;  /* 0xfffffffc001c0947 */ /* 0x000fea000383ffff */
.L_x_5:
[----:B------:R-:W-:Y:S05]  /*0880*/  BSYNC.RECONVERGENT B0 ;  /* 0x0000000000007941 */ /* 0x000fea0003800200 */
.L_x_4:
[----:B------:R-:W-:Y:S05]  /*0890*/  @P3 BRA `(.L_x_7) ;  /* 0xfffffff800083947 */ /* 0x000fea000383ffff */
[----:B------:R-:W-:Y:S05]  /*08a0*/  EXIT ;  /* 0x000000000000794d */ /* 0x000fea0003800000 */
        .weak           $__internal_0_$__cuda_sm3x_div_rn_noftz_f32_slowpath
        .type           $__internal_0_$__cuda_sm3x_div_rn_noftz_f32_slowpath,@function
        .size           $__internal_0_$__cuda_sm3x_div_rn_noftz_f32_slowpath,(.L_x_20 - $__internal_0_$__cuda_sm3x_div_rn_noftz_f32_slowpath)
$__internal_0_$__cuda_sm3x_div_rn_noftz_f32_slowpath:
[--C-:B------:R-:W-:Y:S01]  /*08b0*/  SHF.R.U32.HI R15, RZ, 0x17, R9.reuse ;  /* 0x00000017ff0f7819 */ /* 0x100fe20000011609 */
[----:B------:R-:W-:Y:S01]  /*08c0*/  BSSY.RECONVERGENT B1, `(.L_x_8) ;  /* 0x0000065000017945 */ /* 0x000fe20003800200 */
[--C-:B------:R-:W-:Y:S01]  /*08d0*/  SHF.R.U32.HI R7, RZ, 0x17, R8.reuse ;  /* 0x00000017ff077819 */ /* 0x100fe20000011608 */
[----:B------:R-:W-:Y:S01]  /*08e0*/  IMAD.MOV.U32 R18, RZ, RZ, R8 ;  /* 0x000000ffff127224 */ /* 0x000fe200078e0008 */
[----:B------:R-:W-:Y:S01]  /*08f0*/  LOP3.LUT R15, R15, 0xff, RZ, 0xc0, !PT ;  /* 0x000000ff0f0f7812 */ /* 0x000fe200078ec0ff */
[----:B------:R-:W-:Y:S01]  /*0900*/  IMAD.MOV.U32 R19, RZ, RZ, R9 ;  /* 0x000000ffff137224 */ /* 0x000fe200078e0009 */
[----:B------:R-:W-:-:S03]  /*0910*/  LOP3.LUT R21, R7, 0xff, RZ, 0xc0, !PT ;  /* 0x000000ff07157812 */ /* 0x000fc600078ec0ff */
[----:B------:R-:W-:Y:S02]  /*0920*/  VIADD R20, R15, 0xffffffff ;  /* 0xffffffff0f147836 */ /* 0x000fe40000000000 */
[----:B------:R-:W-:-:S03]  /*0930*/  VIADD R22, R21, 0xffffffff ;  /* 0xffffffff15167836 */ /* 0x000fc60000000000 */
[----:B------:R-:W-:-:S04]  /*0940*/  ISETP.GT.U32.AND P0, PT, R20, 0xfd, PT ;  /* 0x000000fd1400780c */ /* 0x000fc80003f04070 */
[----:B------:R-:W-:-:S13]  /*0950*/  ISETP.GT.U32.OR P0, PT, R22, 0xfd, P0 ;  /* 0x000000fd1600780c */ /* 0x000fda0000704470 */
[----:B------:R-:W-:Y:S01]  /*0960*/  @!P0 MOV R17, RZ ;  /* 0x000000ff00118202 */ /* 0x000fe20000000f00 */
[----:B------:R-:W-:Y:S06]  /*0970*/  @!P0 BRA `(.L_x_9) ;  /* 0x0000000000608947 */ /* 0x000fec0003800000 */
[----:B------:R-:W-:Y:S01]  /*0980*/  FSETP.GTU.FTZ.AND P0, PT, |R8|, +INF , PT ;  /* 0x7f8000000800780b */ /* 0x000fe20003f1c200 */
[----:B------:R-:W-:Y:S01]  /*0990*/  IMAD.MOV.U32 R7, RZ, RZ, R9 ;  /* 0x000000ffff077224 */ /* 0x000fe200078e0009 */
[----:B------:R-:W-:-:S04]  /*09a0*/  FSETP.GTU.FTZ.AND P1, PT, |R9|, +INF , PT ;  /* 0x7f8000000900780b */ /* 0x000fc80003f3c200 */
[----:B------:R-:W-:-:S13]  /*09b0*/  PLOP3.LUT P0, PT, P0, P1, PT, 0xf8, 0x8f ;  /* 0x00000000008f781c */ /* 0x000fda0000703f70 */
[----:B------:R-:W-:Y:S05]  /*09c0*/  @P0 BRA `(.L_x_10) ;  /* 0x00000004004c0947 */ /* 0x000fea0003800000 */
[----:B------:R-:W-:-:S13]  /*09d0*/  LOP3.LUT P0, RZ, R19, 0x7fffffff, R18, 0xc8, !PT ;  /* 0x7fffffff13ff7812 */ /* 0x000fda000780c812 */
[----:B------:R-:W-:Y:S05]  /*09e0*/  @!P0 BRA `(.L_x_11) ;  /* 0x00000004003c8947 */ /* 0x000fea0003800000 */
[C---:B------:R-:W-:Y:S02]  /*09f0*/  FSETP.NEU.FTZ.AND P4, PT, |R8|.reuse, +INF , PT ;  /* 0x7f8000000800780b */ /* 0x040fe40003f9d200 */
[----:B------:R-:W-:Y:S02]  /*0a00*/  FSETP.NEU.FTZ.AND P1, PT, |R7|, +INF , PT ;  /* 0x7f8000000700780b */ /* 0x000fe40003f3d200 */
[----:B------:R-:W-:-:S11]  /*0a10*/  FSETP.NEU.FTZ.AND P0, PT, |R8|, +INF , PT ;  /* 0x7f8000000800780b */ /* 0x000fd60003f1d200 */
[----:B------:R-:W-:Y:S05]  /*0a20*/  @!P1 BRA !P4, `(.L_x_11) ;  /* 0x00000004002c9947 */ /* 0x000fea0006000000 */
[----:B------:R-:W-:-:S04]  /*0a30*/  LOP3.LUT P4, RZ, R18, 0x7fffffff, RZ, 0xc0, !PT ;  /* 0x7fffffff12ff7812 */ /* 0x000fc8000788c0ff */
[----:B------:R-:W-:-:S13]  /*0a40*/  PLOP3.LUT P1, PT, P1, P4, PT, 0x2f, 0xf2 ;  /* 0x0000000000f2781c */ /* 0x000fda0000f28577 */
[----:B------:R-:W-:Y:S05]  /*0a50*/  @P1 BRA `(.L_x_12) ;  /* 0x0000000400181947 */ /* 0x000fea0003800000 */
[----:B------:R-:W-:-:S04]  /*0a60*/  LOP3.LUT P1, RZ, R19, 0x7fffffff, RZ, 0xc0, !PT ;  /* 0x7fffffff13ff7812 */ /* 0x000fc8000782c0ff */
[----:B------:R-:W-:-:S13]  /*0a70*/  PLOP3.LUT P0, PT, P0, P1, PT, 0x2f, 0xf2 ;  /* 0x0000000000f2781c */ /* 0x000fda0000702577 */
[----:B------:R-:W-:Y:S05]  /*0a80*/  @P0 BRA `(.L_x_13) ;  /* 0x0000000400000947 */ /* 0x000fea0003800000 */
[----:B------:R-:W-:Y:S02]  /*0a90*/  ISETP.GE.AND P0, PT, R22, RZ, PT ;  /* 0x000000ff1600720c */ /* 0x000fe40003f06270 */
[----:B------:R-:W-:-:S11]  /*0aa0*/  ISETP.GE.AND P1, PT, R20, RZ, PT ;  /* 0x000000ff1400720c */ /* 0x000fd60003f26270 */
[----:B------:R-:W-:Y:S02]  /*0ab0*/  @P0 IMAD.MOV.U32 R17, RZ, RZ, RZ ;  /* 0x000000ffff110224 */ /* 0x000fe400078e00ff */
[----:B------:R-:W-:Y:S01]  /*0ac0*/  @!P0 FFMA R18, R8, 1.84467440737095516160e+19, RZ ;  /* 0x5f80000008128823 */ /* 0x000fe200000000ff */
[----:B------:R-:W-:Y:S02]  /*0ad0*/  @!P0 IMAD.MOV.U32 R17, RZ, RZ, -0x40 ;  /* 0xffffffc0ff118424 */ /* 0x000fe400078e00ff */
[----:B------:R-:W-:-:S03]  /*0ae0*/  @!P1 FFMA R19, R7, 1.84467440737095516160e+19, RZ ;  /* 0x5f80000007139823 */ /* 0x000fc600000000ff */
[----:B------:R-:W-:-:S07]  /*0af0*/  @!P1 IADD3 R17, PT, PT, R17, 0x40, RZ ;  /* 0x0000004011119810 */ /* 0x000fce0007ffe0ff */
.L_x_9:
[----:B------:R-:W-:Y:S01]  /*0b00*/  LEA R20, R15, 0xc0800000, 0x17 ;  /* 0xc08000000f147811 */ /* 0x000fe200078eb8ff */
[----:B------:R-:W-:Y:S01]  /*0b10*/  VIADD R21, R21, 0xffffff81 ;  /* 0xffffff8115157836 */ /* 0x000fe20000000000 */
[----:B------:R-:W-:Y:S03]  /*0b20*/  BSSY.RECONVERGENT B2, `(.L_x_14) ;  /* 0x0000035000027945 */ /* 0x000fe60003800200 */
[----:B------:R-:W-:Y:S02]  /*0b30*/  IMAD.IADD R22, R19, 0x1, -R20 ;  /* 0x0000000113167824 */ /* 0x000fe400078e0a14 */
[C---:B------:R-:W-:Y:S02]  /*0b40*/  IMAD R7, R21.reuse, -0x800000, R18 ;  /* 0xff80000015077824 */ /* 0x040fe400078e0212 */
[----:B------:R0:W1:Y:S01]  /*0b50*/  MUFU.RCP R19, R22 ;  /* 0x0000001600137308 */ /* 0x0000620000001000 */
[----:B------:R-:W-:Y:S01]  /*0b60*/  FADD.FTZ R20, -R22, -RZ ;  /* 0x800000ff16147221 */ /* 0x000fe20000010100 */
[----:B0-----:R-:W-:-:S05]  /*0b70*/  IADD3 R22, PT, PT, R21, 0x7f, -R15 ;  /* 0x0000007f15167810 */ /* 0x001fca0007ffe80f */
[----:B------:R-:W-:Y:S02]  /*0b80*/  IMAD.IADD R22, R22, 0x1, R17 ;  /* 0x0000000116167824 */ /* 0x000fe400078e0211 */
[----:B-1----:R-:W-:-:S04]  /*0b90*/  FFMA R24, R19, R20, 1 ;  /* 0x3f80000013187423 */ /* 0x002fc80000000014 */
[----:B------:R-:W-:-:S04]  /*0ba0*/  FFMA R18, R19, R24, R19 ;  /* 0x0000001813127223 */ /* 0x000fc80000000013 */
[----:B------:R-:W-:-:S04]  /*0bb0*/  FFMA R19, R7, R18, RZ ;  /* 0x0000001207137223 */ /* 0x000fc800000000ff */
[----:B------:R-:W-:-:S04]  /*0bc0*/  FFMA R23, R20, R19, R7 ;  /* 0x0000001314177223 */ /* 0x000fc80000000007 */
[----:B------:R-:W-:-:S04]  /*0bd0*/  FFMA R19, R18, R23, R19 ;  /* 0x0000001712137223 */ /* 0x000fc80000000013 */
[----:B------:R-:W-:-:S04]  /*0be0*/  FFMA R20, R20, R19, R7 ;  /* 0x0000001314147223 */ /* 0x000fc80000000007 */
[----:B------:R-:W-:-:S05]  /*0bf0*/  FFMA R7, R18, R20, R19 ;  /* 0x0000001412077223 */ /* 0x000fca0000000013 */
[----:B------:R-:W-:-:S04]  /*0c00*/  SHF.R.U32.HI R15, RZ, 0x17, R7 ;  /* 0x00000017ff0f7819 */ /* 0x000fc80000011607 */
[----:B------:R-:W-:-:S04]  /*0c10*/  LOP3.LUT R15, R15, 0xff, RZ, 0xc0, !PT ;  /* 0x000000ff0f0f7812 */ /* 0x000fc800078ec0ff */
[----:B------:R-:W-:-:S05]  /*0c20*/  IADD3 R21, PT, PT, R15, R22, RZ ;  /* 0x000000160f157210 */ /* 0x000fca0007ffe0ff */
[----:B------:R-:W-:-:S05]  /*0c30*/  VIADD R15, R21, 0xffffffff ;  /* 0xffffffff150f7836 */ /* 0x000fca0000000000 */
[----:B------:R-:W-:-:S13]  /*0c40*/  ISETP.GE.U32.AND P0, PT, R15, 0xfe, PT ;  /* 0x000000fe0f00780c */ /* 0x000fda0003f06070 */
[----:B------:R-:W-:Y:S05]  /*0c50*/  @!P0 BRA `(.L_x_15) ;  /* 0x0000000000808947 */ /* 0x000fea0003800000 */
[----:B------:R-:W-:-:S13]  /*0c60*/  ISETP.GT.AND P0, PT, R21, 0xfe, PT ;  /* 0x000000fe1500780c */ /* 0x000fda0003f04270 */
[----:B------:R-:W-:Y:S05]  /*0c70*/  @P0 BRA `(.L_x_16) ;  /* 0x00000000006c0947 */ /* 0x000fea0003800000 */
[----:B------:R-:W-:-:S13]  /*0c80*/  ISETP.GE.AND P0, PT, R21, 0x1, PT ;  /* 0x000000011500780c */ /* 0x000fda0003f06270 */
[----:B------:R-:W-:Y:S05]  /*0c90*/  @P0 BRA `(.L_x_17) ;  /* 0x0000000000740947 */ /* 0x000fea0003800000 */
[----:B------:R-:W-:Y:S02]  /*0ca0*/  ISETP.GE.AND P0, PT, R21, -0x18, PT ;  /* 0xffffffe81500780c */ /* 0x000fe40003f06270 */
[----:B------:R-:W-:-:S11]  /*0cb0*/  LOP3.LUT R7, R7, 0x80000000, RZ, 0xc0, !PT ;  /* 0x8000000007077812 */ /* 0x000fd600078ec0ff */
[----:B------:R-:W-:Y:S05]  /*0cc0*/  @!P0 BRA `(.L_x_17) ;  /* 0x0000000000688947 */ /* 0x000fea0003800000 */
[CCC-:B------:R-:W-:Y:S01]  /*0cd0*/  FFMA.RZ R15, R18.reuse, R20.reuse, R19.reuse ;  /* 0x00000014120f7223 */ /* 0x1c0fe2000000c013 */
[C---:B------:R-:W-:Y:S02]  /*0ce0*/  ISETP.NE.AND P4, PT, R21.reuse, RZ, PT ;  /* 0x000000ff1500720c */ /* 0x040fe40003f85270 */
[----:B------:R-:W-:Y:S02]  /*0cf0*/  ISETP.NE.AND P1, PT, R21, RZ, PT ;  /* 0x000000ff1500720c */ /* 0x000fe40003f25270 */
[----:B------:R-:W-:Y:S01]  /*0d00*/  LOP3.LUT R17, R15, 0x7fffff, RZ, 0xc0, !PT ;  /* 0x007fffff0f117812 */ /* 0x000fe200078ec0ff */
[CCC-:B------:R-:W-:Y:S01]  /*0d10*/  FFMA.RP R15, R18.reuse, R20.reuse, R19.reuse ;  /* 0x00000014120f7223 */ /* 0x1c0fe20000008013 */
[----:B------:R-:W-:Y:S01]  /*0d20*/  FFMA.RM R18, R18, R20, R19 ;  /* 0x0000001412127223 */ /* 0x000fe20000004013 */
[----:B------:R-:W-:Y:S01]  /*0d30*/  VIADD R20, R21, 0x20 ;  /* 0x0000002015147836 */ /* 0x000fe20000000000 */
[----:B------:R-:W-:Y:S01]  /*0d40*/  LOP3.LUT R17, R17, 0x800000, RZ, 0xfc, !PT ;  /* 0x0080000011117812 */ /* 0x000fe200078efcff */
[----:B------:R-:W-:-:S02]  /*0d50*/  IMAD.MOV R19, RZ, RZ, -R21 ;  /* 0x000000ffff137224 */ /* 0x000fc400078e0a15 */
[----:B------:R-:W-:Y:S02]  /*0d60*/  FSETP.NEU.FTZ.AND P0, PT, R15, R18, PT ;  /* 0x000000120f00720b */ /* 0x000fe40003f1d000 */
[----:B------:R-:W-:Y:S02]  /*0d70*/  SHF.L.U32 R20, R17, R20, RZ ;  /* 0x0000001411147219 */ /* 0x000fe400000006ff */
[----:B------:R-:W-:Y:S02]  /*0d80*/  SEL R18, R19, RZ, P4 ;  /* 0x000000ff13127207 */ /* 0x000fe40002000000 */
[----:B------:R-:W-:Y:S02]  /*0d90*/  ISETP.NE.AND P1, PT, R20, RZ, P1 ;  /* 0x000000ff1400720c */ /* 0x000fe40000f25270 */
[----:B------:R-:W-:Y:S02]  /*0da0*/  SHF.R.U32.HI R18, RZ, R18, R17 ;  /* 0x00000012ff127219 */ /* 0x000fe40000011611 */
[----:B------:R-:W-:-:S02]  /*0db0*/  PLOP3.LUT P0, PT, P0, P1, PT, 0xf8, 0x8f ;  /* 0x00000000008f781c */ /* 0x000fc40000703f70 */
[----:B------:R-:W-:Y:S02]  /*0dc0*/  SHF.R.U32.HI R20, RZ, 0x1, R18 ;  /* 0x00000001ff147819 */ /* 0x000fe40000011612 */
[----:B------:R-:W-:-:S04]  /*0dd0*/  SEL R15, RZ, 0x1, !P0 ;  /* 0x00000001ff0f7807 */ /* 0x000fc80004000000 */
[----:B------:R-:W-:-:S04]  /*0de0*/  LOP3.LUT R15, R15, 0x1, R20, 0xf8, !PT ;  /* 0x000000010f0f7812 */ /* 0x000fc800078ef814 */
[----:B------:R-:W-:-:S04]  /*0df0*/  LOP3.LUT R15, R15, R18, RZ, 0xc0, !PT ;  /* 0x000000120f0f7212 */ /* 0x000fc800078ec0ff */
[----:B------:R-:W-:-:S04]  /*0e00*/  IADD3 R20, PT, PT, R20, R15, RZ ;  /* 0x0000000f14147210 */ /* 0x000fc80007ffe0ff */
[----:B------:R-:W-:Y:S01]  /*0e10*/  LOP3.LUT R7, R20, R7, RZ, 0xfc, !PT ;  /* 0x0000000714077212 */ /* 0x000fe200078efcff */
[----:B------:R-:W-:Y:S06]  /*0e20*/  BRA `(.L_x_17) ;  /* 0x0000000000107947 */ /* 0x000fec0003800000 */
.L_x_16:
[----:B------:R-:W-:-:S04]  /*0e30*/  LOP3.LUT R7, R7, 0x80000000, RZ, 0xc0, !PT ;  /* 0x8000000007077812 */ /* 0x000fc800078ec0ff */
[----:B------:R-:W-:Y:S01]  /*0e40*/  LOP3.LUT R7, R7, 0x7f800000, RZ, 0xfc, !PT ;  /* 0x7f80000007077812 */ /* 0x000fe200078efcff */
[----:B------:R-:W-:Y:S06]  /*0e50*/  BRA `(.L_x_17) ;  /* 0x0000000000047947 */ /* 0x000fec0003800000 */
.L_x_15:
[----:B------:R-:W-:-:S07]  /*0e60*/  IMAD R7, R22, 0x800000, R7 ;  /* 0x0080000016077824 */ /* 0x000fce00078e0207 */
.L_x_17:
[----:B------:R-:W-:Y:S05]  /*0e70*/  BSYNC.RECONVERGENT B2 ;  /* 0x0000000000027941 */ /* 0x000fea0003800200 */
.L_x_14:
[----:B------:R-:W-:Y:S05]  /*0e80*/  BRA `(.L_x_18) ;  /* 0x0000000000207947 */ /* 0x000fea0003800000 */
.L_x_13:
[----:B------:R-:W-:-:S04]  /*0e90*/  LOP3.LUT R7, R19, 0x80000000, R18, 0x48, !PT ;  /* 0x8000000013077812 */ /* 0x000fc800078e4812 */
[----:B------:R-:W-:Y:S01]  /*0ea0*/  LOP3.LUT R7, R7, 0x7f800000, RZ, 0xfc, !PT ;  /* 0x7f80000007077812 */ /* 0x000fe200078efcff */
[----:B------:R-:W-:Y:S06]  /*0eb0*/  BRA `(.L_x_18) ;  /* 0x0000000000147947 */ /* 0x000fec0003800000 */
.L_x_12:
[----:B------:R-:W-:Y:S01]  /*0ec0*/  LOP3.LUT R7, R19, 0x80000000, R18, 0x48, !PT ;  /* 0x8000000013077812 */ /* 0x000fe200078e4812 */
[----:B------:R-:W-:Y:S06]  /*0ed0*/  BRA `(.L_x_18) ;  /* 0x00000000000c7947 */ /* 0x000fec0003800000 */
.L_x_11:
[----:B------:R-:W0:Y:S01]  /*0ee0*/  MUFU.RSQ R7, -QNAN ;  /* 0xffc0000000077908 */ /* 0x000e220000001400 */
[----:B------:R-:W-:Y:S05]  /*0ef0*/  BRA `(.L_x_18) ;  /* 0x0000000000047947 */ /* 0x000fea0003800000 */
.L_x_10:
[----:B------:R-:W-:-:S07]  /*0f00*/  FADD.FTZ R7, R8, R7 ;  /* 0x0000000708077221 */ /* 0x000fce0000010000 */
.L_x_18:
[----:B------:R-:W-:Y:S05]  /*0f10*/  BSYNC.RECONVERGENT B1 ;  /* 0x0000000000017941 */ /* 0x000fea0003800200 */
.L_x_8:
[----:B------:R-:W-:-:S04]  /*0f20*/  IMAD.MOV.U32 R17, RZ, RZ, 0x0 ;  /* 0x00000000ff117424 */ /* 0x000fc800078e00ff */
[----:B0-----:R-:W-:Y:S05]  /*0f30*/  RET.REL.NODEC R16 `(_Z5gaussPPfS0_) ;  /* 0xfffffff010307950 */ /* 0x001fea0003c3ffff */
.L_x_19:
[----:B------:R-:W-:-:S00]  /*0f40*/  BRA `(.L_x_19) ;  /* 0xfffffffc00fc7947 */ /* 0x000fc0000383ffff */
[----:B------:R-:W-:-:S00]  /*0f50*/  NOP ;  /* 0x0000000000007918 */ /* 0x000fc00000000000 */
        /* <DEDUP_REMOVED lines=10> */
.L_x_20:


//--------------------- .nv.shared.reserved.0     --------------------------
	.section	.nv.shared.reserved.0,"aw",@nobits
	.weak		__nv_reservedSMEM_offset_0_alias
	.size		__nv_reservedSMEM_offset_0_alias, 0, 64
	.other		__nv_reservedSMEM_offset_0_alias,@"STO_CUDA_RESERVED_SHARED STV_DEFAULT"
__nv_reservedSMEM_offset_0_alias:
	.zero		0
	.zero		64


//--------------------- .nv.constant0._Z5gaussPPfS0_ --------------------------
	.section	.nv.constant0._Z5gaussPPfS0_,"a",@progbits
	.sectionflags	@""
	.align	4
.nv.constant0._Z5gaussPPfS0_:
	.zero		912


//--------------------- SYMBOLS --------------------------

	.type		.nv.reservedSmem.offset0,@object
	.size		.nv.reservedSmem.offset0,0x4
